//
// Generated by NVIDIA NVVM Compiler
//
// Compiler Build ID: CL-36424714
// Cuda compilation tools, release 13.0, V13.0.88
// Based on NVVM 20.0.0
//

.version 9.0
.target sm_100
.address_size 64

	// .globl	_Z9matMulGpuPdS_S_iii

.visible .entry _Z9matMulGpuPdS_S_iii(
	.param .u64 .ptr .align 1 _Z9matMulGpuPdS_S_iii_param_0,
	.param .u64 .ptr .align 1 _Z9matMulGpuPdS_S_iii_param_1,
	.param .u64 .ptr .align 1 _Z9matMulGpuPdS_S_iii_param_2,
	.param .u32 _Z9matMulGpuPdS_S_iii_param_3,
	.param .u32 _Z9matMulGpuPdS_S_iii_param_4,
	.param .u32 _Z9matMulGpuPdS_S_iii_param_5
)
{
	.reg .pred 	%p<13>;
	.reg .b32 	%r<41>;
	.reg .b64 	%rd<53>;
	.reg .b64 	%fd<68>;

	ld.param.u64 	%rd7, [_Z9matMulGpuPdS_S_iii_param_0];
	ld.param.u64 	%rd8, [_Z9matMulGpuPdS_S_iii_param_1];
	ld.param.u64 	%rd6, [_Z9matMulGpuPdS_S_iii_param_2];
	ld.param.u32 	%r20, [_Z9matMulGpuPdS_S_iii_param_3];
	ld.param.u32 	%r18, [_Z9matMulGpuPdS_S_iii_param_4];
	ld.param.u32 	%r19, [_Z9matMulGpuPdS_S_iii_param_5];
	cvta.to.global.u64 	%rd1, %rd8;
	cvta.to.global.u64 	%rd2, %rd7;
	mov.u32 	%r21, %ctaid.y;
	mov.u32 	%r22, %ntid.y;
	mov.u32 	%r23, %tid.y;
	mad.lo.s32 	%r1, %r21, %r22, %r23;
	mov.u32 	%r24, %ctaid.x;
	mov.u32 	%r25, %ntid.x;
	mov.u32 	%r26, %tid.x;
	mad.lo.s32 	%r2, %r24, %r25, %r26;
	setp.ge.s32 	%p1, %r1, %r20;
	setp.ge.s32 	%p2, %r2, %r19;
	or.pred  	%p3, %p1, %p2;
	@%p3 bra 	$L__BB0_14;
	setp.lt.s32 	%p4, %r18, 1;
	mov.f64 	%fd67, 0d0000000000000000;
	@%p4 bra 	$L__BB0_13;
	mul.lo.s32 	%r3, %r18, %r1;
	and.b32  	%r4, %r18, 7;
	setp.lt.u32 	%p5, %r18, 8;
	mov.f64 	%fd67, 0d0000000000000000;
	mov.b32 	%r39, 0;
	@%p5 bra 	$L__BB0_5;
	and.b32  	%r39, %r18, 2147483640;
	neg.s32 	%r37, %r39;
	shl.b32 	%r7, %r19, 3;
	mul.wide.u32 	%rd9, %r3, 8;
	add.s64 	%rd10, %rd9, %rd2;
	add.s64 	%rd52, %rd10, 32;
	mov.f64 	%fd67, 0d0000000000000000;
	mul.wide.s32 	%rd13, %r19, 8;
	mov.u32 	%r36, %r2;
$L__BB0_4:
	.pragma "nounroll";
	ld.global.f64 	%fd17, [%rd52+-32];
	mul.wide.s32 	%rd11, %r36, 8;
	add.s64 	%rd12, %rd1, %rd11;
	ld.global.f64 	%fd18, [%rd12];
	fma.rn.f64 	%fd19, %fd17, %fd18, %fd67;
	ld.global.f64 	%fd20, [%rd52+-24];
	add.s64 	%rd14, %rd12, %rd13;
	ld.global.f64 	%fd21, [%rd14];
	fma.rn.f64 	%fd22, %fd20, %fd21, %fd19;
	ld.global.f64 	%fd23, [%rd52+-16];
	add.s64 	%rd15, %rd14, %rd13;
	ld.global.f64 	%fd24, [%rd15];
	fma.rn.f64 	%fd25, %fd23, %fd24, %fd22;
	ld.global.f64 	%fd26, [%rd52+-8];
	add.s64 	%rd16, %rd15, %rd13;
	ld.global.f64 	%fd27, [%rd16];
	fma.rn.f64 	%fd28, %fd26, %fd27, %fd25;
	ld.global.f64 	%fd29, [%rd52];
	add.s64 	%rd17, %rd16, %rd13;
	ld.global.f64 	%fd30, [%rd17];
	fma.rn.f64 	%fd31, %fd29, %fd30, %fd28;
	ld.global.f64 	%fd32, [%rd52+8];
	add.s64 	%rd18, %rd17, %rd13;
	ld.global.f64 	%fd33, [%rd18];
	fma.rn.f64 	%fd34, %fd32, %fd33, %fd31;
	ld.global.f64 	%fd35, [%rd52+16];
	add.s64 	%rd19, %rd18, %rd13;
	ld.global.f64 	%fd36, [%rd19];
	fma.rn.f64 	%fd37, %fd35, %fd36, %fd34;
	ld.global.f64 	%fd38, [%rd52+24];
	add.s64 	%rd20, %rd19, %rd13;
	ld.global.f64 	%fd39, [%rd20];
	fma.rn.f64 	%fd67, %fd38, %fd39, %fd37;
	add.s32 	%r37, %r37, 8;
	add.s32 	%r36, %r36, %r7;
	add.s64 	%rd52, %rd52, 64;
	setp.ne.s32 	%p6, %r37, 0;
	@%p6 bra 	$L__BB0_4;
$L__BB0_5:
	setp.eq.s32 	%p7, %r4, 0;
	@%p7 bra 	$L__BB0_13;
	and.b32  	%r13, %r18, 3;
	setp.lt.u32 	%p8, %r4, 4;
	@%p8 bra 	$L__BB0_8;
	add.s32 	%r28, %r39, %r3;
	mul.wide.u32 	%rd21, %r28, 8;
	add.s64 	%rd22, %rd2, %rd21;
	ld.global.f64 	%fd41, [%rd22];
	mad.lo.s32 	%r29, %r39, %r19, %r2;
	mul.wide.s32 	%rd23, %r29, 8;
	add.s64 	%rd24, %rd1, %rd23;
	ld.global.f64 	%fd42, [%rd24];
	fma.rn.f64 	%fd43, %fd41, %fd42, %fd67;
	cvt.u64.u32 	%rd25, %r3;
	cvt.u64.u32 	%rd26, %r39;
	add.s64 	%rd27, %rd26, %rd25;
	shl.b64 	%rd28, %rd27, 3;
	add.s64 	%rd29, %rd2, %rd28;
	ld.global.f64 	%fd44, [%rd29+8];
	mul.wide.s32 	%rd30, %r19, 8;
	add.s64 	%rd31, %rd24, %rd30;
	ld.global.f64 	%fd45, [%rd31];
	fma.rn.f64 	%fd46, %fd44, %fd45, %fd43;
	ld.global.f64 	%fd47, [%rd29+16];
	add.s64 	%rd32, %rd31, %rd30;
	ld.global.f64 	%fd48, [%rd32];
	fma.rn.f64 	%fd49, %fd47, %fd48, %fd46;
	ld.global.f64 	%fd50, [%rd29+24];
	add.s64 	%rd33, %rd32, %rd30;
	ld.global.f64 	%fd51, [%rd33];
	fma.rn.f64 	%fd67, %fd50, %fd51, %fd49;
	add.s32 	%r39, %r39, 4;
$L__BB0_8:
	setp.eq.s32 	%p9, %r13, 0;
	@%p9 bra 	$L__BB0_13;
	setp.eq.s32 	%p10, %r13, 1;
	@%p10 bra 	$L__BB0_11;
	add.s32 	%r30, %r39, %r3;
	mul.wide.u32 	%rd34, %r30, 8;
	add.s64 	%rd35, %rd2, %rd34;
	ld.global.f64 	%fd53, [%rd35];
	mad.lo.s32 	%r31, %r39, %r19, %r2;
	mul.wide.s32 	%rd36, %r31, 8;
	add.s64 	%rd37, %rd1, %rd36;
	ld.global.f64 	%fd54, [%rd37];
	fma.rn.f64 	%fd55, %fd53, %fd54, %fd67;
	cvt.u64.u32 	%rd38, %r3;
	cvt.u64.u32 	%rd39, %r39;
	add.s64 	%rd40, %rd39, %rd38;
	shl.b64 	%rd41, %rd40, 3;
	add.s64 	%rd42, %rd2, %rd41;
	ld.global.f64 	%fd56, [%rd42+8];
	mul.wide.s32 	%rd43, %r19, 8;
	add.s64 	%rd44, %rd37, %rd43;
	ld.global.f64 	%fd57, [%rd44];
	fma.rn.f64 	%fd67, %fd56, %fd57, %fd55;
	add.s32 	%r39, %r39, 2;
$L__BB0_11:
	and.b32  	%r32, %r18, 1;
	setp.eq.b32 	%p11, %r32, 1;
	not.pred 	%p12, %p11;
	@%p12 bra 	$L__BB0_13;
	add.s32 	%r33, %r39, %r3;
	mul.wide.u32 	%rd45, %r33, 8;
	add.s64 	%rd46, %rd2, %rd45;
	ld.global.f64 	%fd58, [%rd46];
	mad.lo.s32 	%r34, %r39, %r19, %r2;
	mul.wide.s32 	%rd47, %r34, 8;
	add.s64 	%rd48, %rd1, %rd47;
	ld.global.f64 	%fd59, [%rd48];
	fma.rn.f64 	%fd67, %fd58, %fd59, %fd67;
$L__BB0_13:
	mad.lo.s32 	%r35, %r19, %r1, %r2;
	cvta.to.global.u64 	%rd49, %rd6;
	mul.wide.s32 	%rd50, %r35, 8;
	add.s64 	%rd51, %rd49, %rd50;
	st.global.f64 	[%rd51], %fd67;
$L__BB0_14:
	ret;

}


// ===== COMPILED SASS (sm_100) =====

	.target	sm_100

	.elftype	@"ET_EXEC"


//--------------------- .note.nv.tkinfo           --------------------------
	.section	.note.nv.tkinfo,"",@"SHT_NOTE"
	.sectionflags	@"SHF_NOTE_NV_TKINFO"
	.tkinfo
        /*0018*/ 	.word	0x00000002
        /*0030*/ 	.string	""
        /*0030*/ 	.string	"ptxas"
        /*0030*/ 	.string	"Cuda compilation tools, release 13.0, V13.0.88"
        /*0030*/ 	.string	"Build cuda_13.0.r13.0/compiler.36424714_0"
        /*0030*/ 	.string	"-arch sm_100 -m 64 "



//--------------------- .note.nv.cuinfo           --------------------------
	.section	.note.nv.cuinfo,"",@"SHT_NOTE"
	.sectionflags	@"SHF_NOTE_NV_CUINFO"
        /*0018*/ 	.short	0x0002
        /*001a*/ 	.short	0x0064
        /*001c*/ 	.short	0x0082
	.zero		2


//--------------------- .nv.info                  --------------------------
	.section	.nv.info,"",@"SHT_CUDA_INFO"
	.align	4


	//----- nvinfo : EIATTR_REGCOUNT
	.align		4
        /*0000*/ 	.byte	0x04, 0x2f
        /*0002*/ 	.short	(.L_1 - .L_0)
	.align		4
.L_0:
        /*0004*/ 	.word	index@(_Z9matMulGpuPdS_S_iii)
        /*0008*/ 	.word	0x00000020


	//----- nvinfo : EIATTR_FRAME_SIZE
	.align		4
.L_1:
        /*000c*/ 	.byte	0x04, 0x11
        /*000e*/ 	.short	(.L_3 - .L_2)
	.align		4
.L_2:
        /*0010*/ 	.word	index@(_Z9matMulGpuPdS_S_iii)
        /*0014*/ 	.word	0x00000000


	//----- nvinfo : EIATTR_MIN_STACK_SIZE
	.align		4
.L_3:
        /*0018*/ 	.byte	0x04, 0x12
        /*001a*/ 	.short	(.L_5 - .L_4)
	.align		4
.L_4:
        /*001c*/ 	.word	index@(_Z9matMulGpuPdS_S_iii)
        /*0020*/ 	.word	0x00000000
.L_5:


//--------------------- .nv.compat                --------------------------
	.section	.nv.compat,"",@"SHT_CUDA_COMPAT_INFO"
	.align	4
        /*0000*/ 	.byte	0x02, 0x09, 0x00, 0x00, 0x02, 0x02, 0x01, 0x00, 0x02, 0x05, 0x05, 0x00, 0x03, 0x07, 0x01, 0x01
        /*0010*/ 	.byte	0x02, 0x03, 0x00, 0x00, 0x02, 0x06, 0x01, 0x00, 0x04, 0x0b, 0x08, 0x00, 0x01, 0x00, 0x00, 0x00
        /*0020*/ 	.byte	0x00, 0x00, 0x00, 0x00


//--------------------- .nv.info._Z9matMulGpuPdS_S_iii --------------------------
	.section	.nv.info._Z9matMulGpuPdS_S_iii,"",@"SHT_CUDA_INFO"
	.sectionflags	@""
	.align	4


	//----- nvinfo : EIATTR_CUDA_API_VERSION
	.align		4
        /*0000*/ 	.byte	0x04, 0x37
        /*0002*/ 	.short	(.L_7 - .L_6)
.L_6:
        /*0004*/ 	.word	0x00000082


	//----- nvinfo : EIATTR_KPARAM_INFO
	.align		4
.L_7:
        /*0008*/ 	.byte	0x04, 0x17
        /*000a*/ 	.short	(.L_9 - .L_8)
.L_8:
        /*000c*/ 	.word	0x00000000
        /*0010*/ 	.short	0x0005
        /*0012*/ 	.short	0x0020
        /*0014*/ 	.byte	0x00, 0xf0, 0x11, 0x00


	//----- nvinfo : EIATTR_KPARAM_INFO
	.align		4
.L_9:
        /*0018*/ 	.byte	0x04, 0x17
        /*001a*/ 	.short	(.L_11 - .L_10)
.L_10:
        /*001c*/ 	.word	0x00000000
        /*0020*/ 	.short	0x0004
        /*0022*/ 	.short	0x001c
        /*0024*/ 	.byte	0x00, 0xf0, 0x11, 0x00


	//----- nvinfo : EIATTR_KPARAM_INFO
	.align		4
.L_11:
        /*0028*/ 	.byte	0x04, 0x17
        /*002a*/ 	.short	(.L_13 - .L_12)
.L_12:
        /*002c*/ 	.word	0x00000000
        /*0030*/ 	.short	0x0003
        /*0032*/ 	.short	0x0018
        /*0034*/ 	.byte	0x00, 0xf0, 0x11, 0x00


	//----- nvinfo : EIATTR_KPARAM_INFO
	.align		4
.L_13:
        /*0038*/ 	.byte	0x04, 0x17
        /*003a*/ 	.short	(.L_15 - .L_14)
.L_14:
        /*003c*/ 	.word	0x00000000
        /*0040*/ 	.short	0x0002
        /*0042*/ 	.short	0x0010
        /*0044*/ 	.byte	0x00, 0xf5, 0x21, 0x00


	//----- nvinfo : EIATTR_KPARAM_INFO
	.align		4
.L_15:
        /*0048*/ 	.byte	0x04, 0x17
        /*004a*/ 	.short	(.L_17 - .L_16)
.L_16:
        /*004c*/ 	.word	0x00000000
        /*0050*/ 	.short	0x0001
        /*0052*/ 	.short	0x0008
        /*0054*/ 	.byte	0x00, 0xf5, 0x21, 0x00


	//----- nvinfo : EIATTR_KPARAM_INFO
	.align		4
.L_17:
        /*0058*/ 	.byte	0x04, 0x17
        /*005a*/ 	.short	(.L_19 - .L_18)
.L_18:
        /*005c*/ 	.word	0x00000000
        /*0060*/ 	.short	0x0000
        /*0062*/ 	.short	0x0000
        /*0064*/ 	.byte	0x00, 0xf5, 0x21, 0x00


	//----- nvinfo : EIATTR_SPARSE_MMA_MASK
	.align		4
.L_19:
        /*0068*/ 	.byte	0x03, 0x50
        /*006a*/ 	.short	0x0000


	//----- nvinfo : EIATTR_MAXREG_COUNT
	.align		4
        /*006c*/ 	.byte	0x03, 0x1b
        /*006e*/ 	.short	0x00ff


	//----- nvinfo : EIATTR_MERCURY_ISA_VERSION
	.align		4
        /*0070*/ 	.byte	0x03, 0x5f
        /*0072*/ 	.short	0x0101


	//----- nvinfo : EIATTR_VRC_CTA_INIT_COUNT
	.align		4
        /*0074*/ 	.byte	0x02, 0x4a
	.zero		1
	.zero		1


	//----- nvinfo : EIATTR_EXIT_INSTR_OFFSETS
	.align		4
        /*0078*/ 	.byte	0x04, 0x1c
        /*007a*/ 	.short	(.L_21 - .L_20)


	//   ....[0]....
.L_20:
        /*007c*/ 	.word	0x000000d0


	//   ....[1]....
        /*0080*/ 	.word	0x000008f0


	//----- nvinfo : EIATTR_CBANK_PARAM_SIZE
	.align		4
.L_21:
        /*0084*/ 	.byte	0x03, 0x19
        /*0086*/ 	.short	0x0024


	//----- nvinfo : EIATTR_PARAM_CBANK
	.align		4
        /*0088*/ 	.byte	0x04, 0x0a
        /*008a*/ 	.short	(.L_23 - .L_22)
	.align		4
.L_22:
        /*008c*/ 	.word	index@(.nv.constant0._Z9matMulGpuPdS_S_iii)
        /*0090*/ 	.short	0x0380
        /*0092*/ 	.short	0x0024


	//----- nvinfo : EIATTR_SW_WAR
	.align		4
.L_23:
        /*0094*/ 	.byte	0x04, 0x36
        /*0096*/ 	.short	(.L_25 - .L_24)
.L_24:
        /*0098*/ 	.word	0x00000008
.L_25:


//--------------------- .nv.callgraph             --------------------------
	.section	.nv.callgraph,"",@"SHT_CUDA_CALLGRAPH"
	.align	4
	.sectionentsize	8
	.align		4
        /*0000*/ 	.word	0x00000000
	.align		4
        /*0004*/ 	.word	0xffffffff
	.align		4
        /*0008*/ 	.word	0x00000000
	.align		4
        /*000c*/ 	.word	0xfffffffe
	.align		4
        /*0010*/ 	.word	0x00000000
	.align		4
        /*0014*/ 	.word	0xfffffffd
	.align		4
        /*0018*/ 	.word	0x00000000
	.align		4
        /*001c*/ 	.word	0xfffffffc


//--------------------- .text._Z9matMulGpuPdS_S_iii --------------------------
	.section	.text._Z9matMulGpuPdS_S_iii,"ax",@progbits
	.align	128
        .global         _Z9matMulGpuPdS_S_iii
        .type           _Z9matMulGpuPdS_S_iii,@function
        .size           _Z9matMulGpuPdS_S_iii,(.L_x_5 - _Z9matMulGpuPdS_S_iii)
        .other          _Z9matMulGpuPdS_S_iii,@"STO_CUDA_ENTRY STV_DEFAULT"
_Z9matMulGpuPdS_S_iii:
.text._Z9matMulGpuPdS_S_iii:
[----:B------:R-:W-:Y:S01]  /*0000*/  LDC R1, c[0x0][0x37c] ;  /* 0x0000df00ff017b82 */ /* 0x000fe20000000800 */
[----:B------:R-:W0:Y:S07]  /*0010*/  S2R R4, SR_TID.X ;  /* 0x0000000000047919 */ /* 0x000e2e0000002100 */
[----:B------:R-:W1:Y:S01]  /*0020*/  LDC R2, c[0x0][0x364] ;  /* 0x0000d900ff027b82 */ /* 0x000e620000000800 */
[----:B------:R-:W2:Y:S01]  /*0030*/  LDCU UR6, c[0x0][0x398] ;  /* 0x00007300ff0677ac */ /* 0x000ea20008000800 */
[----:B------:R-:W1:Y:S06]  /*0040*/  S2R R5, SR_TID.Y ;  /* 0x0000000000057919 */ /* 0x000e6c0000002200 */
[----:B------:R-:W0:Y:S08]  /*0050*/  S2UR UR5, SR_CTAID.X ;  /* 0x00000000000579c3 */ /* 0x000e300000002500 */
[----:B------:R-:W0:Y:S08]  /*0060*/  LDC R3, c[0x0][0x360] ;  /* 0x0000d800ff037b82 */ /* 0x000e300000000800 */
[----:B------:R-:W1:Y:S08]  /*0070*/  S2UR UR4, SR_CTAID.Y ;  /* 0x00000000000479c3 */ /* 0x000e700000002600 */
[----:B------:R-:W3:Y:S01]  /*0080*/  LDC R0, c[0x0][0x3a0] ;  /* 0x0000e800ff007b82 */ /* 0x000ee20000000800 */
[----:B0-----:R-:W-:-:S02]  /*0090*/  IMAD R3, R3, UR5, R4 ;  /* 0x0000000503037c24 */ /* 0x001fc4000f8e0204 */
[----:B-1----:R-:W-:-:S03]  /*00a0*/  IMAD R2, R2, UR4, R5 ;  /* 0x0000000402027c24 */ /* 0x002fc6000f8e0205 */
[----:B---3--:R-:W-:-:S04]  /*00b0*/  ISETP.GE.AND P0, PT, R3, R0, PT ;  /* 0x000000000300720c */ /* 0x008fc80003f06270 */
[----:B--2---:R-:W-:-:S13]  /*00c0*/  ISETP.GE.OR P0, PT, R2, UR6, P0 ;  /* 0x0000000602007c0c */ /* 0x004fda0008706670 */
[----:B------:R-:W-:Y:S05]  /*00d0*/  @P0 EXIT ;  /* 0x000000000000094d */ /* 0x000fea0003800000 */
[----:B------:R-:W0:Y:S01]  /*00e0*/  LDC R5, c[0x0][0x39c] ;  /* 0x0000e700ff057b82 */ /* 0x000e220000000800 */
[----:B------:R-:W1:Y:S01]  /*00f0*/  LDCU.64 UR4, c[0x0][0x358] ;  /* 0x00006b00ff0477ac */ /* 0x000e620008000a00 */
[----:B------:R-:W-:Y:S02]  /*0100*/  CS2R R18, SRZ ;  /* 0x0000000000127805 */ /* 0x000fe4000001ff00 */
[----:B0-----:R-:W-:-:S13]  /*0110*/  ISETP.GE.AND P0, PT, R5, 0x1, PT ;  /* 0x000000010500780c */ /* 0x001fda0003f06270 */
[----:B-1----:R-:W-:Y:S05]  /*0120*/  @!P0 BRA `(.L_x_0) ;  /* 0x0000000400e08947 */ /* 0x002fea0003800000 */
[C---:B------:R-:W-:Y:S01]  /*0130*/  ISETP.GE.U32.AND P1, PT, R5.reuse, 0x8, PT ;  /* 0x000000080500780c */ /* 0x040fe20003f26070 */
[----:B------:R-:W-:Y:S01]  /*0140*/  HFMA2 R7, -RZ, RZ, 0, 0 ;  /* 0x00000000ff077431 */ /* 0x000fe200000001ff */
[----:B------:R-:W-:Y:S01]  /*0150*/  LOP3.LUT R4, R5, 0x7, RZ, 0xc0, !PT ;  /* 0x0000000705047812 */ /* 0x000fe200078ec0ff */
[----:B------:R-:W-:Y:S01]  /*0160*/  IMAD R6, R2, R5, RZ ;  /* 0x0000000502067224 */ /* 0x000fe200078e02ff */
[----:B------:R-:W-:Y:S02]  /*0170*/  CS2R R18, SRZ ;  /* 0x0000000000127805 */ /* 0x000fe4000001ff00 */
[----:B------:R-:W-:-:S07]  /*0180*/  ISETP.NE.AND P0, PT, R4, RZ, PT ;  /* 0x000000ff0400720c */ /* 0x000fce0003f05270 */
[----:B------:R-:W-:Y:S06]  /*0190*/  @!P1 BRA `(.L_x_1) ;  /* 0x0000000000c49947 */ /* 0x000fec0003800000 */
[----:B------:R-:W0:Y:S01]  /*01a0*/  LDC.64 R8, c[0x0][0x380] ;  /* 0x0000e000ff087b82 */ /* 0x000e220000000a00 */
[----:B------:R-:W-:Y:S01]  /*01b0*/  LOP3.LUT R7, R5, 0x7ffffff8, RZ, 0xc0, !PT ;  /* 0x7ffffff805077812 */ /* 0x000fe200078ec0ff */
[----:B------:R-:W-:Y:S01]  /*01c0*/  IMAD.MOV.U32 R27, RZ, RZ, R3 ;  /* 0x000000ffff1b7224 */ /* 0x000fe200078e0003 */
[----:B------:R-:W-:-:S03]  /*01d0*/  CS2R R18, SRZ ;  /* 0x0000000000127805 */ /* 0x000fc6000001ff00 */
[----:B------:R-:W-:Y:S02]  /*01e0*/  IMAD.MOV R26, RZ, RZ, -R7 ;  /* 0x000000ffff1a7224 */ /* 0x000fe400078e0a07 */
[----:B0-----:R-:W-:-:S03]  /*01f0*/  IMAD.WIDE.U32 R8, R6, 0x8, R8 ;  /* 0x0000000806087825 */ /* 0x001fc600078e0008 */
[----:B------:R-:W-:-:S04]  /*0200*/  IADD3 R10, P1, PT, R8, 0x20, RZ ;  /* 0x00000020080a7810 */ /* 0x000fc80007f3e0ff */
[----:B------:R-:W-:-:S09]  /*0210*/  IADD3.X R11, PT, PT, RZ, R9, RZ, P1, !PT ;  /* 0x00000009ff0b7210 */ /* 0x000fd20000ffe4ff */
.L_x_2:
[----:B------:R-:W0:Y:S01]  /*0220*/  LDC.64 R22, c[0x0][0x388] ;  /* 0x0000e200ff167b82 */ /* 0x000e220000000a00 */
[----:B------:R-:W-:Y:S01]  /*0230*/  MOV R8, R10 ;  /* 0x0000000a00087202 */ /* 0x000fe20000000f00 */
[----:B------:R-:W-:-:S05]  /*0240*/  IMAD.MOV.U32 R9, RZ, RZ, R11 ;  /* 0x000000ffff097224 */ /* 0x000fca00078e000b */
[----:B------:R-:W2:Y:S04]  /*0250*/  LDG.E.64 R14, desc[UR4][R8.64+-0x20] ;  /* 0xffffe004080e7981 */ /* 0x000ea8000c1e1b00 */
[----:B------:R-:W3:Y:S01]  /*0260*/  LDG.E.64 R10, desc[UR4][R8.64+-0x18] ;  /* 0xffffe804080a7981 */ /* 0x000ee2000c1e1b00 */
[----:B0-----:R-:W-:-:S05]  /*0270*/  IMAD.WIDE R22, R27, 0x8, R22 ;  /* 0x000000081b167825 */ /* 0x001fca00078e0216 */
[----:B------:R-:W2:Y:S01]  /*0280*/  LDG.E.64 R12, desc[UR4][R22.64] ;  /* 0x00000004160c7981 */ /* 0x000ea2000c1e1b00 */
[----:B------:R-:W-:-:S05]  /*0290*/  IMAD.WIDE R28, R0, 0x8, R22 ;  /* 0x00000008001c7825 */ /* 0x000fca00078e0216 */
[----:B------:R-:W3:Y:S01]  /*02a0*/  LDG.E.64 R16, desc[UR4][R28.64] ;  /* 0x000000041c107981 */ /* 0x000ee2000c1e1b00 */
[C---:B------:R-:W-:Y:S01]  /*02b0*/  IMAD.WIDE R24, R0.reuse, 0x8, R28 ;  /* 0x0000000800187825 */ /* 0x040fe200078e021c */
[----:B--2---:R-:W-:Y:S02]  /*02c0*/  DFMA R18, R14, R12, R18 ;  /* 0x0000000c0e12722b */ /* 0x004fe40000000012 */
[----:B------:R-:W2:Y:S04]  /*02d0*/  LDG.E.64 R14, desc[UR4][R8.64+-0x10] ;  /* 0xfffff004080e7981 */ /* 0x000ea8000c1e1b00 */
[----:B------:R-:W2:Y:S01]  /*02e0*/  LDG.E.64 R12, desc[UR4][R24.64] ;  /* 0x00000004180c7981 */ /* 0x000ea2000c1e1b00 */
[----:B------:R-:W-:Y:S01]  /*02f0*/  IMAD.WIDE R20, R0, 0x8, R24 ;  /* 0x0000000800147825 */ /* 0x000fe200078e0218 */
[----:B---3--:R-:W-:-:S02]  /*0300*/  DFMA R16, R10, R16, R18 ;  /* 0x000000100a10722b */ /* 0x008fc40000000012 */
[----:B------:R-:W3:Y:S04]  /*0310*/  LDG.E.64 R10, desc[UR4][R8.64+-0x8] ;  /* 0xfffff804080a7981 */ /* 0x000ee8000c1e1b00 */
        /* <DEDUP_REMOVED lines=9> */
[----:B------:R-:W-:-:S03]  /*03b0*/  IMAD.WIDE R24, R0, 0x8, R28 ;  /* 0x0000000800187825 */ /* 0x000fc600078e021c */
[----:B------:R-:W4:Y:S01]  /*03c0*/  LDG.E.64 R22, desc[UR4][R8.64+0x18] ;  /* 0x0000180408167981 */ /* 0x000f22000c1e1b00 */
[----:B------:R-:W-:-:S06]  /*03d0*/  IMAD.WIDE R20, R0, 0x8, R24 ;  /* 0x0000000800147825 */ /* 0x000fcc00078e0218 */
[----:B------:R-:W4:Y:S01]  /*03e0*/  LDG.E.64 R20, desc[UR4][R20.64] ;  /* 0x0000000414147981 */ /* 0x000f22000c1e1b00 */
[----:B--2---:R-:W-:-:S03]  /*03f0*/  DFMA R14, R16, R14, R18 ;  /* 0x0000000e100e722b */ /* 0x004fc60000000012 */
[----:B------:R-:W2:Y:S04]  /*0400*/  LDG.E.64 R16, desc[UR4][R8.64+0x10] ;  /* 0x0000100408107981 */ /* 0x000ea8000c1e1b00 */
[----:B------:R-:W2:Y:S01]  /*0410*/  LDG.E.64 R18, desc[UR4][R24.64] ;  /* 0x0000000418127981 */ /* 0x000ea2000c1e1b00 */
[----:B------:R-:W-:Y:S01]  /*0420*/  IADD3 R26, PT, PT, R26, 0x8, RZ ;  /* 0x000000081a1a7810 */ /* 0x000fe20007ffe0ff */
[----:B---3--:R-:W-:-:S03]  /*0430*/  DFMA R10, R10, R12, R14 ;  /* 0x0000000c0a0a722b */ /* 0x008fc6000000000e */
[----:B------:R-:W-:Y:S02]  /*0440*/  ISETP.NE.AND P1, PT, R26, RZ, PT ;  /* 0x000000ff1a00720c */ /* 0x000fe40003f25270 */
[----:B------:R-:W-:-:S03]  /*0450*/  LEA R27, R0, R27, 0x3 ;  /* 0x0000001b001b7211 */ /* 0x000fc600078e18ff */
[----:B--2---:R-:W-:Y:S01]  /*0460*/  DFMA R18, R16, R18, R10 ;  /* 0x000000121012722b */ /* 0x004fe2000000000a */
[----:B------:R-:W-:-:S07]  /*0470*/  IADD3 R10, P2, PT, R8, 0x40, RZ ;  /* 0x00000040080a7810 */ /* 0x000fce0007f5e0ff */
[----:B----4-:R-:W-:Y:S01]  /*0480*/  DFMA R18, R22, R20, R18 ;  /* 0x000000141612722b */ /* 0x010fe20000000012 */
[----:B------:R-:W-:Y:S01]  /*0490*/  IMAD.X R11, RZ, RZ, R9, P2 ;  /* 0x000000ffff0b7224 */ /* 0x000fe200010e0609 */
[----:B------:R-:W-:Y:S09]  /*04a0*/  @P1 BRA `(.L_x_2) ;  /* 0xfffffffc005c1947 */ /* 0x000ff2000383ffff */
.L_x_1:
[----:B------:R-:W-:Y:S05]  /*04b0*/  @!P0 BRA `(.L_x_0) ;  /* 0x0000000000fc8947 */ /* 0x000fea0003800000 */
[----:B------:R-:W-:Y:S02]  /*04c0*/  ISETP.GE.U32.AND P1, PT, R4, 0x4, PT ;  /* 0x000000040400780c */ /* 0x000fe40003f26070 */
[----:B------:R-:W-:-:S04]  /*04d0*/  LOP3.LUT R26, R5, 0x3, RZ, 0xc0, !PT ;  /* 0x00000003051a7812 */ /* 0x000fc800078ec0ff */
[----:B------:R-:W-:-:S07]  /*04e0*/  ISETP.NE.AND P0, PT, R26, RZ, PT ;  /* 0x000000ff1a00720c */ /* 0x000fce0003f05270 */
[----:B------:R-:W-:Y:S06]  /*04f0*/  @!P1 BRA `(.L_x_3) ;  /* 0x00000000006c9947 */ /* 0x000fec0003800000 */
[----:B------:R-:W0:Y:S01]  /*0500*/  LDC.64 R24, c[0x0][0x380] ;  /* 0x0000e000ff187b82 */ /* 0x000e220000000a00 */
[----:B------:R-:W1:Y:S01]  /*0510*/  LDCU.64 UR6, c[0x0][0x380] ;  /* 0x00007000ff0677ac */ /* 0x000e620008000a00 */
[C---:B------:R-:W-:Y:S01]  /*0520*/  IMAD.IADD R9, R6.reuse, 0x1, R7 ;  /* 0x0000000106097824 */ /* 0x040fe200078e0207 */
[----:B------:R-:W-:Y:S01]  /*0530*/  IADD3 R4, P1, PT, R6, R7, RZ ;  /* 0x0000000706047210 */ /* 0x000fe20007f3e0ff */
[----:B------:R-:W-:-:S04]  /*0540*/  IMAD R13, R7, R0, R3 ;  /* 0x00000000070d7224 */ /* 0x000fc800078e0203 */
[----:B------:R-:W2:Y:S01]  /*0550*/  LDC.64 R10, c[0x0][0x388] ;  /* 0x0000e200ff0a7b82 */ /* 0x000ea20000000a00 */
[----:B0-----:R-:W-:-:S06]  /*0560*/  IMAD.WIDE.U32 R24, R9, 0x8, R24 ;  /* 0x0000000809187825 */ /* 0x001fcc00078e0018 */
[----:B------:R-:W3:Y:S01]  /*0570*/  LDG.E.64 R24, desc[UR4][R24.64] ;  /* 0x0000000418187981 */ /* 0x000ee2000c1e1b00 */
[----:B--2---:R-:W-:Y:S01]  /*0580*/  IMAD.WIDE R10, R13, 0x8, R10 ;  /* 0x000000080d0a7825 */ /* 0x004fe200078e020a */
[----:B------:R-:W-:Y:S02]  /*0590*/  IADD3.X R13, PT, PT, RZ, RZ, RZ, P1, !PT ;  /* 0x000000ffff0d7210 */ /* 0x000fe40000ffe4ff */
[----:B-1----:R-:W-:Y:S02]  /*05a0*/  LEA R28, P1, R4, UR6, 0x3 ;  /* 0x00000006041c7c11 */ /* 0x002fe4000f8218ff */
[----:B------:R-:W3:Y:S01]  /*05b0*/  LDG.E.64 R8, desc[UR4][R10.64] ;  /* 0x000000040a087981 */ /* 0x000ee2000c1e1b00 */
[----:B------:R-:W-:Y:S01]  /*05c0*/  IMAD.WIDE R14, R0, 0x8, R10 ;  /* 0x00000008000e7825 */ /* 0x000fe200078e020a */
[----:B------:R-:W-:-:S05]  /*05d0*/  LEA.HI.X R29, R4, UR7, R13, 0x3, P1 ;  /* 0x00000007041d7c11 */ /* 0x000fca00088f1c0d */
[----:B------:R-:W2:Y:S01]  /*05e0*/  LDG.E.64 R12, desc[UR4][R28.64+0x8] ;  /* 0x000008041c0c7981 */ /* 0x000ea2000c1e1b00 */
[----:B------:R-:W-:-:S03]  /*05f0*/  IMAD.WIDE R20, R0, 0x8, R14 ;  /* 0x0000000800147825 */ /* 0x000fc600078e020e */
[----:B------:R-:W2:Y:S04]  /*0600*/  LDG.E.64 R10, desc[UR4][R14.64] ;  /* 0x000000040e0a7981 */ /* 0x000ea8000c1e1b00 */
[----:B------:R-:W4:Y:S01]  /*0610*/  LDG.E.64 R16, desc[UR4][R20.64] ;  /* 0x0000000414107981 */ /* 0x000f22000c1e1b00 */
[----:B------:R-:W-:-:S03]  /*0620*/  IMAD.WIDE R22, R0, 0x8, R20 ;  /* 0x0000000800167825 */ /* 0x000fc600078e0214 */
[----:B------:R-:W4:Y:S04]  /*0630*/  LDG.E.64 R14, desc[UR4][R28.64+0x10] ;  /* 0x000010041c0e7981 */ /* 0x000f28000c1e1b00 */
[----:B------:R-:W5:Y:S04]  /*0640*/  LDG.E.64 R20, desc[UR4][R28.64+0x18] ;  /* 0x000018041c147981 */ /* 0x000f68000c1e1b00 */
[----:B------:R-:W5:Y:S01]  /*0650*/  LDG.E.64 R22, desc[UR4][R22.64] ;  /* 0x0000000416167981 */ /* 0x000f62000c1e1b00 */
[----:B------:R-:W-:Y:S01]  /*0660*/  VIADD R7, R7, 0x4 ;  /* 0x0000000407077836 */ /* 0x000fe20000000000 */
[----:B---3--:R-:W-:-:S08]  /*0670*/  DFMA R8, R24, R8, R18 ;  /* 0x000000081808722b */ /* 0x008fd00000000012 */
[----:B--2---:R-:W-:-:S08]  /*0680*/  DFMA R8, R12, R10, R8 ;  /* 0x0000000a0c08722b */ /* 0x004fd00000000008 */
[----:B----4-:R-:W-:-:S08]  /*0690*/  DFMA R8, R14, R16, R8 ;  /* 0x000000100e08722b */ /* 0x010fd00000000008 */
[----:B-----5:R-:W-:-:S11]  /*06a0*/  DFMA R18, R20, R22, R8 ;  /* 0x000000161412722b */ /* 0x020fd60000000008 */
.L_x_3:
[----:B------:R-:W-:Y:S05]  /*06b0*/  @!P0 BRA `(.L_x_0) ;  /* 0x00000000007c8947 */ /* 0x000fea0003800000 */
[----:B------:R-:W-:Y:S01]  /*06c0*/  ISETP.NE.AND P1, PT, R26, 0x1, PT ;  /* 0x000000011a00780c */ /* 0x000fe20003f25270 */
[----:B------:R-:W0:Y:S01]  /*06d0*/  LDC.64 R10, c[0x0][0x380] ;  /* 0x0000e000ff0a7b82 */ /* 0x000e220000000a00 */
[----:B------:R-:W-:-:S04]  /*06e0*/  LOP3.LUT R14, R5, 0x1, RZ, 0xc0, !PT ;  /* 0x00000001050e7812 */ /* 0x000fc800078ec0ff */
[----:B------:R-:W-:-:S03]  /*06f0*/  ISETP.NE.U32.AND P0, PT, R14, 0x1, PT ;  /* 0x000000010e00780c */ /* 0x000fc60003f05070 */
[----:B------:R-:W1:Y:S04]  /*0700*/  LDC.64 R20, c[0x0][0x388] ;  /* 0x0000e200ff147b82 */ /* 0x000e680000000a00 */
[CC--:B------:R-:W-:Y:S01]  /*0710*/  @P1 IADD3 R15, PT, PT, R6.reuse, R7.reuse, RZ ;  /* 0x00000007060f1210 */ /* 0x0c0fe20007ffe0ff */
[C---:B------:R-:W-:Y:S01]  /*0720*/  @P1 IMAD R17, R7.reuse, R0, R3 ;  /* 0x0000000007111224 */ /* 0x040fe200078e0203 */
[----:B------:R-:W-:Y:S01]  /*0730*/  @P1 IADD3 R16, P2, PT, R6, R7, RZ ;  /* 0x0000000706101210 */ /* 0x000fe20007f5e0ff */
[----:B------:R-:W-:Y:S01]  /*0740*/  @P1 VIADD R7, R7, 0x2 ;  /* 0x0000000207071836 */ /* 0x000fe20000000000 */
[----:B------:R-:W2:Y:S08]  /*0750*/  @P1 LDC.64 R8, c[0x0][0x380] ;  /* 0x0000e000ff081b82 */ /* 0x000eb00000000a00 */
[----:B------:R-:W3:Y:S01]  /*0760*/  LDC.64 R12, c[0x0][0x380] ;  /* 0x0000e000ff0c7b82 */ /* 0x000ee20000000a00 */
[----:B0-----:R-:W-:-:S06]  /*0770*/  @P1 IMAD.WIDE.U32 R14, R15, 0x8, R10 ;  /* 0x000000080f0e1825 */ /* 0x001fcc00078e000a */
[----:B------:R-:W4:Y:S01]  /*0780*/  @P1 LDG.E.64 R14, desc[UR4][R14.64] ;  /* 0x000000040e0e1981 */ /* 0x000f22000c1e1b00 */
[----:B------:R-:W0:Y:S01]  /*0790*/  LDC.64 R4, c[0x0][0x388] ;  /* 0x0000e200ff047b82 */ /* 0x000e220000000a00 */
[----:B-1----:R-:W-:Y:S01]  /*07a0*/  @P1 IMAD.WIDE R20, R17, 0x8, R20 ;  /* 0x0000000811141825 */ /* 0x002fe200078e0214 */
[----:B------:R-:W-:-:S04]  /*07b0*/  @P1 IADD3.X R17, PT, PT, RZ, RZ, RZ, P2, !PT ;  /* 0x000000ffff111210 */ /* 0x000fc800017fe4ff */
[----:B------:R-:W4:Y:S01]  /*07c0*/  @P1 LDG.E.64 R10, desc[UR4][R20.64] ;  /* 0x00000004140a1981 */ /* 0x000f22000c1e1b00 */
[----:B--2---:R-:W-:Y:S01]  /*07d0*/  @P1 LEA R8, P2, R16, R8, 0x3 ;  /* 0x0000000810081211 */ /* 0x004fe200078418ff */
[----:B------:R-:W-:-:S03]  /*07e0*/  @P1 IMAD.WIDE R22, R0, 0x8, R20 ;  /* 0x0000000800161825 */ /* 0x000fc600078e0214 */
[----:B------:R-:W-:Y:S01]  /*07f0*/  @P1 LEA.HI.X R9, R16, R9, R17, 0x3, P2 ;  /* 0x0000000910091211 */ /* 0x000fe200010f1c11 */
[----:B------:R-:W-:Y:S01]  /*0800*/  @!P0 IMAD R25, R7, R0, R3 ;  /* 0x0000000007198224 */ /* 0x000fe200078e0203 */
[----:B------:R-:W-:Y:S02]  /*0810*/  @!P0 IADD3 R17, PT, PT, R6, R7, RZ ;  /* 0x0000000706118210 */ /* 0x000fe40007ffe0ff */
[----:B------:R-:W2:Y:S04]  /*0820*/  @P1 LDG.E.64 R6, desc[UR4][R22.64] ;  /* 0x0000000416061981 */ /* 0x000ea8000c1e1b00 */
[----:B------:R-:W2:Y:S01]  /*0830*/  @P1 LDG.E.64 R8, desc[UR4][R8.64+0x8] ;  /* 0x0000080408081981 */ /* 0x000ea2000c1e1b00 */
[----:B---3--:R-:W-:-:S04]  /*0840*/  @!P0 IMAD.WIDE.U32 R12, R17, 0x8, R12 ;  /* 0x00000008110c8825 */ /* 0x008fc800078e000c */
[----:B0-----:R-:W-:Y:S02]  /*0850*/  @!P0 IMAD.WIDE R4, R25, 0x8, R4 ;  /* 0x0000000819048825 */ /* 0x001fe400078e0204 */
[----:B------:R-:W3:Y:S04]  /*0860*/  @!P0 LDG.E.64 R12, desc[UR4][R12.64] ;  /* 0x000000040c0c8981 */ /* 0x000ee8000c1e1b00 */
[----:B------:R-:W3:Y:S01]  /*0870*/  @!P0 LDG.E.64 R4, desc[UR4][R4.64] ;  /* 0x0000000404048981 */ /* 0x000ee2000c1e1b00 */
[----:B----4-:R-:W-:-:S08]  /*0880*/  @P1 DFMA R10, R14, R10, R18 ;  /* 0x0000000a0e0a122b */ /* 0x010fd00000000012 */
[----:B--2---:R-:W-:-:S08]  /*0890*/  @P1 DFMA R18, R8, R6, R10 ;  /* 0x000000060812122b */ /* 0x004fd0000000000a */
[----:B---3--:R-:W-:-:S11]  /*08a0*/  @!P0 DFMA R18, R12, R4, R18 ;  /* 0x000000040c12822b */ /* 0x008fd60000000012 */
.L_x_0:
[----:B------:R-:W0:Y:S01]  /*08b0*/  LDC.64 R4, c[0x0][0x390] ;  /* 0x0000e400ff047b82 */ /* 0x000e220000000a00 */
[----:B------:R-:W-:-:S04]  /*08c0*/  IMAD R3, R2, R0, R3 ;  /* 0x0000000002037224 */ /* 0x000fc800078e0203 */
[----:B0-----:R-:W-:-:S05]  /*08d0*/  IMAD.WIDE R2, R3, 0x8, R4 ;  /* 0x0000000803027825 */ /* 0x001fca00078e0204 */
[----:B------:R-:W-:Y:S01]  /*08e0*/  STG.E.64 desc[UR4][R2.64], R18 ;  /* 0x0000001202007986 */ /* 0x000fe2000c101b04 */
[----:B------:R-:W-:Y:S05]  /*08f0*/  EXIT ;  /* 0x000000000000794d */ /* 0x000fea0003800000 */
.L_x_4:
[----:B------:R-:W-:-:S00]  /*0900*/  BRA `(.L_x_4) ;  /* 0xfffffffc00fc7947 */ /* 0x000fc0000383ffff */
[----:B------:R-:W-:-:S00]  /*0910*/  NOP ;  /* 0x0000000000007918 */ /* 0x000fc00000000000 */
        /* <DEDUP_REMOVED lines=14> */
.L_x_5:


//--------------------- .nv.shared.reserved.0     --------------------------
	.section	.nv.shared.reserved.0,"aw",@nobits
	.weak		__nv_reservedSMEM_offset_0_alias
	.size		__nv_reservedSMEM_offset_0_alias, 0, 64
	.other		__nv_reservedSMEM_offset_0_alias,@"STO_CUDA_RESERVED_SHARED STV_DEFAULT"
__nv_reservedSMEM_offset_0_alias:
	.zero		0
	.zero		64


//--------------------- .nv.constant0._Z9matMulGpuPdS_S_iii --------------------------
	.section	.nv.constant0._Z9matMulGpuPdS_S_iii,"a",@progbits
	.sectionflags	@""
	.align	4
.nv.constant0._Z9matMulGpuPdS_S_iii:
	.zero		932


//--------------------- SYMBOLS --------------------------

	.type		.nv.reservedSmem.offset0,@object
	.size		.nv.reservedSmem.offset0,0x4
